//
// Generated by NVIDIA NVVM Compiler
//
// Compiler Build ID: CL-36424714
// Cuda compilation tools, release 13.0, V13.0.88
// Based on NVVM 20.0.0
//

.version 9.0
.target sm_100
.address_size 64

	// .globl	cy_kernel

.visible .entry cy_kernel(
	.param .u64 .ptr .align 1 cy_kernel_param_0,
	.param .u32 cy_kernel_param_1,
	.param .u32 cy_kernel_param_2,
	.param .u32 cy_kernel_param_3
)
{
	.reg .pred 	%p<5>;
	.reg .b32 	%r<16>;
	.reg .b64 	%rd<7>;
	.reg .b64 	%fd<7>;

	ld.param.u64 	%rd1, [cy_kernel_param_0];
	ld.param.u32 	%r2, [cy_kernel_param_1];
	ld.param.u32 	%r3, [cy_kernel_param_2];
	ld.param.u32 	%r4, [cy_kernel_param_3];
	mov.u32 	%r5, %ctaid.x;
	mov.u32 	%r6, %ntid.x;
	mov.u32 	%r7, %tid.x;
	mad.lo.s32 	%r1, %r5, %r6, %r7;
	mov.b32 	%r8, 1;
	shl.b32 	%r9, %r8, %r4;
	setp.ge.s32 	%p1, %r1, %r9;
	@%p1 bra 	$L__BB0_3;
	shr.u32 	%r10, %r1, %r2;
	and.b32  	%r11, %r10, 1;
	setp.eq.b32 	%p2, %r11, 1;
	not.pred 	%p3, %p2;
	@%p3 bra 	$L__BB0_3;
	cvta.to.global.u64 	%rd2, %rd1;
	mov.b32 	%r12, 1;
	shl.b32 	%r13, %r12, %r3;
	xor.b32  	%r14, %r13, %r1;
	mul.wide.s32 	%rd3, %r14, 16;
	add.s64 	%rd4, %rd2, %rd3;
	ld.global.v2.f64 	{%fd1, %fd2}, [%rd4];
	and.b32  	%r15, %r13, %r1;
	setp.eq.s32 	%p4, %r15, 0;
	selp.f64 	%fd3, 0dBFF0000000000000, 0d3FF0000000000000, %p4;
	mul.f64 	%fd4, %fd3, %fd2;
	mul.wide.s32 	%rd5, %r1, 16;
	add.s64 	%rd6, %rd2, %rd5;
	neg.f64 	%fd5, %fd3;
	mul.f64 	%fd6, %fd1, %fd5;
	st.global.v2.f64 	[%rd6], {%fd4, %fd6};
$L__BB0_3:
	ret;

}


// ===== COMPILED SASS (sm_100) =====

	.target	sm_100

	.elftype	@"ET_EXEC"


//--------------------- .note.nv.tkinfo           --------------------------
	.section	.note.nv.tkinfo,"",@"SHT_NOTE"
	.sectionflags	@"SHF_NOTE_NV_TKINFO"
	.tkinfo
        /*0018*/ 	.word	0x00000002
        /*0030*/ 	.string	""
        /*0030*/ 	.string	"ptxas"
        /*0030*/ 	.string	"Cuda compilation tools, release 13.0, V13.0.88"
        /*0030*/ 	.string	"Build cuda_13.0.r13.0/compiler.36424714_0"
        /*0030*/ 	.string	"-arch sm_100 -m 64 "



//--------------------- .note.nv.cuinfo           --------------------------
	.section	.note.nv.cuinfo,"",@"SHT_NOTE"
	.sectionflags	@"SHF_NOTE_NV_CUINFO"
        /*0018*/ 	.short	0x0002
        /*001a*/ 	.short	0x0064
        /*001c*/ 	.short	0x0082
	.zero		2


//--------------------- .nv.info                  --------------------------
	.section	.nv.info,"",@"SHT_CUDA_INFO"
	.align	4


	//----- nvinfo : EIATTR_REGCOUNT
	.align		4
        /*0000*/ 	.byte	0x04, 0x2f
        /*0002*/ 	.short	(.L_1 - .L_0)
	.align		4
.L_0:
        /*0004*/ 	.word	index@(cy_kernel)
        /*0008*/ 	.word	0x00000014


	//----- nvinfo : EIATTR_FRAME_SIZE
	.align		4
.L_1:
        /*000c*/ 	.byte	0x04, 0x11
        /*000e*/ 	.short	(.L_3 - .L_2)
	.align		4
.L_2:
        /*0010*/ 	.word	index@(cy_kernel)
        /*0014*/ 	.word	0x00000000


	//----- nvinfo : EIATTR_MIN_STACK_SIZE
	.align		4
.L_3:
        /*0018*/ 	.byte	0x04, 0x12
        /*001a*/ 	.short	(.L_5 - .L_4)
	.align		4
.L_4:
        /*001c*/ 	.word	index@(cy_kernel)
        /*0020*/ 	.word	0x00000000
.L_5:


//--------------------- .nv.compat                --------------------------
	.section	.nv.compat,"",@"SHT_CUDA_COMPAT_INFO"
	.align	4
        /*0000*/ 	.byte	0x02, 0x09, 0x00, 0x00, 0x02, 0x02, 0x01, 0x00, 0x02, 0x05, 0x05, 0x00, 0x03, 0x07, 0x01, 0x01
        /*0010*/ 	.byte	0x02, 0x03, 0x00, 0x00, 0x02, 0x06, 0x01, 0x00, 0x04, 0x0b, 0x08, 0x00, 0x01, 0x00, 0x00, 0x00
        /*0020*/ 	.byte	0x00, 0x00, 0x00, 0x00


//--------------------- .nv.info.cy_kernel        --------------------------
	.section	.nv.info.cy_kernel,"",@"SHT_CUDA_INFO"
	.sectionflags	@""
	.align	4


	//----- nvinfo : EIATTR_CUDA_API_VERSION
	.align		4
        /*0000*/ 	.byte	0x04, 0x37
        /*0002*/ 	.short	(.L_7 - .L_6)
.L_6:
        /*0004*/ 	.word	0x00000082


	//----- nvinfo : EIATTR_KPARAM_INFO
	.align		4
.L_7:
        /*0008*/ 	.byte	0x04, 0x17
        /*000a*/ 	.short	(.L_9 - .L_8)
.L_8:
        /*000c*/ 	.word	0x00000000
        /*0010*/ 	.short	0x0003
        /*0012*/ 	.short	0x0010
        /*0014*/ 	.byte	0x00, 0xf0, 0x11, 0x00


	//----- nvinfo : EIATTR_KPARAM_INFO
	.align		4
.L_9:
        /*0018*/ 	.byte	0x04, 0x17
        /*001a*/ 	.short	(.L_11 - .L_10)
.L_10:
        /*001c*/ 	.word	0x00000000
        /*0020*/ 	.short	0x0002
        /*0022*/ 	.short	0x000c
        /*0024*/ 	.byte	0x00, 0xf0, 0x11, 0x00


	//----- nvinfo : EIATTR_KPARAM_INFO
	.align		4
.L_11:
        /*0028*/ 	.byte	0x04, 0x17
        /*002a*/ 	.short	(.L_13 - .L_12)
.L_12:
        /*002c*/ 	.word	0x00000000
        /*0030*/ 	.short	0x0001
        /*0032*/ 	.short	0x0008
        /*0034*/ 	.byte	0x00, 0xf0, 0x11, 0x00


	//----- nvinfo : EIATTR_KPARAM_INFO
	.align		4
.L_13:
        /*0038*/ 	.byte	0x04, 0x17
        /*003a*/ 	.short	(.L_15 - .L_14)
.L_14:
        /*003c*/ 	.word	0x00000000
        /*0040*/ 	.short	0x0000
        /*0042*/ 	.short	0x0000
        /*0044*/ 	.byte	0x00, 0xf5, 0x21, 0x00


	//----- nvinfo : EIATTR_SPARSE_MMA_MASK
	.align		4
.L_15:
        /*0048*/ 	.byte	0x03, 0x50
        /*004a*/ 	.short	0x0000


	//----- nvinfo : EIATTR_MAXREG_COUNT
	.align		4
        /*004c*/ 	.byte	0x03, 0x1b
        /*004e*/ 	.short	0x00ff


	//----- nvinfo : EIATTR_MERCURY_ISA_VERSION
	.align		4
        /*0050*/ 	.byte	0x03, 0x5f
        /*0052*/ 	.short	0x0101


	//----- nvinfo : EIATTR_VRC_CTA_INIT_COUNT
	.align		4
        /*0054*/ 	.byte	0x02, 0x4a
	.zero		1
	.zero		1


	//----- nvinfo : EIATTR_EXIT_INSTR_OFFSETS
	.align		4
        /*0058*/ 	.byte	0x04, 0x1c
        /*005a*/ 	.short	(.L_17 - .L_16)


	//   ....[0]....
.L_16:
        /*005c*/ 	.word	0x00000090


	//   ....[1]....
        /*0060*/ 	.word	0x000000e0


	//   ....[2]....
        /*0064*/ 	.word	0x000001e0


	//----- nvinfo : EIATTR_CBANK_PARAM_SIZE
	.align		4
.L_17:
        /*0068*/ 	.byte	0x03, 0x19
        /*006a*/ 	.short	0x0014


	//----- nvinfo : EIATTR_PARAM_CBANK
	.align		4
        /*006c*/ 	.byte	0x04, 0x0a
        /*006e*/ 	.short	(.L_19 - .L_18)
	.align		4
.L_18:
        /*0070*/ 	.word	index@(.nv.constant0.cy_kernel)
        /*0074*/ 	.short	0x0380
        /*0076*/ 	.short	0x0014


	//----- nvinfo : EIATTR_SW_WAR
	.align		4
.L_19:
        /*0078*/ 	.byte	0x04, 0x36
        /*007a*/ 	.short	(.L_21 - .L_20)
.L_20:
        /*007c*/ 	.word	0x00000008
.L_21:


//--------------------- .nv.callgraph             --------------------------
	.section	.nv.callgraph,"",@"SHT_CUDA_CALLGRAPH"
	.align	4
	.sectionentsize	8
	.align		4
        /*0000*/ 	.word	0x00000000
	.align		4
        /*0004*/ 	.word	0xffffffff
	.align		4
        /*0008*/ 	.word	0x00000000
	.align		4
        /*000c*/ 	.word	0xfffffffe
	.align		4
        /*0010*/ 	.word	0x00000000
	.align		4
        /*0014*/ 	.word	0xfffffffd
	.align		4
        /*0018*/ 	.word	0x00000000
	.align		4
        /*001c*/ 	.word	0xfffffffc


//--------------------- .text.cy_kernel           --------------------------
	.section	.text.cy_kernel,"ax",@progbits
	.align	128
        .global         cy_kernel
        .type           cy_kernel,@function
        .size           cy_kernel,(.L_x_1 - cy_kernel)
        .other          cy_kernel,@"STO_CUDA_ENTRY STV_DEFAULT"
cy_kernel:
.text.cy_kernel:
[----:B------:R-:W-:Y:S01]  /*0000*/  LDC R1, c[0x0][0x37c] ;  /* 0x0000df00ff017b82 */ /* 0x000fe20000000800 */
[----:B------:R-:W0:Y:S07]  /*0010*/  S2R R0, SR_TID.X ;  /* 0x0000000000007919 */ /* 0x000e2e0000002100 */
[----:B------:R-:W0:Y:S01]  /*0020*/  S2UR UR5, SR_CTAID.X ;  /* 0x00000000000579c3 */ /* 0x000e220000002500 */
[----:B------:R-:W1:Y:S01]  /*0030*/  LDCU UR4, c[0x0][0x390] ;  /* 0x00007200ff0477ac */ /* 0x000e620008000800 */
[----:B------:R-:W-:-:S06]  /*0040*/  UMOV UR8, 0x1 ;  /* 0x0000000100087882 */ /* 0x000fcc0000000000 */
[----:B------:R-:W0:Y:S01]  /*0050*/  LDC R17, c[0x0][0x360] ;  /* 0x0000d800ff117b82 */ /* 0x000e220000000800 */
[----:B-1----:R-:W-:Y:S01]  /*0060*/  USHF.L.U32 UR4, UR8, UR4, URZ ;  /* 0x0000000408047299 */ /* 0x002fe200080006ff */
[----:B0-----:R-:W-:-:S05]  /*0070*/  IMAD R17, R17, UR5, R0 ;  /* 0x0000000511117c24 */ /* 0x001fca000f8e0200 */
[----:B------:R-:W-:-:S13]  /*0080*/  ISETP.GE.AND P0, PT, R17, UR4, PT ;  /* 0x0000000411007c0c */ /* 0x000fda000bf06270 */
[----:B------:R-:W-:Y:S05]  /*0090*/  @P0 EXIT ;  /* 0x000000000000094d */ /* 0x000fea0003800000 */
[----:B------:R-:W0:Y:S02]  /*00a0*/  LDCU UR4, c[0x0][0x388] ;  /* 0x00007100ff0477ac */ /* 0x000e240008000800 */
[----:B0-----:R-:W-:-:S04]  /*00b0*/  SHF.R.U32.HI R0, RZ, UR4, R17 ;  /* 0x00000004ff007c19 */ /* 0x001fc80008011611 */
[----:B------:R-:W-:-:S04]  /*00c0*/  LOP3.LUT R0, R0, 0x1, RZ, 0xc0, !PT ;  /* 0x0000000100007812 */ /* 0x000fc800078ec0ff */
[----:B------:R-:W-:-:S13]  /*00d0*/  ISETP.NE.U32.AND P0, PT, R0, 0x1, PT ;  /* 0x000000010000780c */ /* 0x000fda0003f05070 */
[----:B------:R-:W-:Y:S05]  /*00e0*/  @P0 EXIT ;  /* 0x000000000000094d */ /* 0x000fea0003800000 */
[----:B------:R-:W0:Y:S01]  /*00f0*/  LDCU UR4, c[0x0][0x38c] ;  /* 0x00007180ff0477ac */ /* 0x000e220008000800 */
[----:B------:R-:W1:Y:S01]  /*0100*/  LDC.64 R10, c[0x0][0x380] ;  /* 0x0000e000ff0a7b82 */ /* 0x000e620000000a00 */
[----:B------:R-:W2:Y:S01]  /*0110*/  LDCU.64 UR6, c[0x0][0x358] ;  /* 0x00006b00ff0677ac */ /* 0x000ea20008000a00 */
[----:B0-----:R-:W-:-:S06]  /*0120*/  USHF.L.U32 UR4, UR8, UR4, URZ ;  /* 0x0000000408047299 */ /* 0x001fcc00080006ff */
[----:B------:R-:W-:-:S05]  /*0130*/  LOP3.LUT R3, R17, UR4, RZ, 0x3c, !PT ;  /* 0x0000000411037c12 */ /* 0x000fca000f8e3cff */
[----:B-1----:R-:W-:-:S05]  /*0140*/  IMAD.WIDE R2, R3, 0x10, R10 ;  /* 0x0000001003027825 */ /* 0x002fca00078e020a */
[----:B--2---:R-:W2:Y:S01]  /*0150*/  LDG.E.128 R4, desc[UR6][R2.64] ;  /* 0x0000000602047981 */ /* 0x004ea2000c1e1d00 */
[----:B------:R-:W-:Y:S01]  /*0160*/  IMAD.MOV.U32 R8, RZ, RZ, 0x3ff00000 ;  /* 0x3ff00000ff087424 */ /* 0x000fe200078e00ff */
[----:B------:R-:W-:-:S04]  /*0170*/  LOP3.LUT P0, RZ, R17, UR4, RZ, 0xc0, !PT ;  /* 0x0000000411ff7c12 */ /* 0x000fc8000f80c0ff */
[----:B------:R-:W-:Y:S01]  /*0180*/  FSEL R9, -R8, 1.875, !P0 ;  /* 0x3ff0000008097808 */ /* 0x000fe20004000100 */
[----:B------:R-:W-:-:S06]  /*0190*/  IMAD.MOV.U32 R8, RZ, RZ, RZ ;  /* 0x000000ffff087224 */ /* 0x000fcc00078e00ff */
[-C--:B--2---:R-:W-:Y:S02]  /*01a0*/  DMUL R12, R6, R8.reuse ;  /* 0x00000008060c7228 */ /* 0x084fe40000000000 */
[----:B------:R-:W-:Y:S01]  /*01b0*/  DMUL R14, R4, -R8 ;  /* 0x80000008040e7228 */ /* 0x000fe20000000000 */
[----:B------:R-:W-:-:S06]  /*01c0*/  IMAD.WIDE R4, R17, 0x10, R10 ;  /* 0x0000001011047825 */ /* 0x000fcc00078e020a */
[----:B------:R-:W-:Y:S01]  /*01d0*/  STG.E.128 desc[UR6][R4.64], R12 ;  /* 0x0000000c04007986 */ /* 0x000fe2000c101d06 */
[----:B------:R-:W-:Y:S05]  /*01e0*/  EXIT ;  /* 0x000000000000794d */ /* 0x000fea0003800000 */
.L_x_0:
[----:B------:R-:W-:-:S00]  /*01f0*/  BRA `(.L_x_0) ;  /* 0xfffffffc00fc7947 */ /* 0x000fc0000383ffff */
[----:B------:R-:W-:-:S00]  /*0200*/  NOP ;  /* 0x0000000000007918 */ /* 0x000fc00000000000 */
[----:B------:R-:W-:-:S00]  /*0210*/  NOP ;  /* 0x0000000000007918 */ /* 0x000fc00000000000 */
[----:B------:R-:W-:-:S00]  /*0220*/  NOP ;  /* 0x0000000000007918 */ /* 0x000fc00000000000 */
[----:B------:R-:W-:-:S00]  /*0230*/  NOP ;  /* 0x0000000000007918 */ /* 0x000fc00000000000 */
[----:B------:R-:W-:-:S00]  /*0240*/  NOP ;  /* 0x0000000000007918 */ /* 0x000fc00000000000 */
[----:B------:R-:W-:-:S00]  /*0250*/  NOP ;  /* 0x0000000000007918 */ /* 0x000fc00000000000 */
[----:B------:R-:W-:-:S00]  /*0260*/  NOP ;  /* 0x0000000000007918 */ /* 0x000fc00000000000 */
[----:B------:R-:W-:-:S00]  /*0270*/  NOP ;  /* 0x0000000000007918 */ /* 0x000fc00000000000 */
.L_x_1:


//--------------------- .nv.shared.reserved.0     --------------------------
	.section	.nv.shared.reserved.0,"aw",@nobits
	.weak		__nv_reservedSMEM_offset_0_alias
	.size		__nv_reservedSMEM_offset_0_alias, 0, 64
	.other		__nv_reservedSMEM_offset_0_alias,@"STO_CUDA_RESERVED_SHARED STV_DEFAULT"
__nv_reservedSMEM_offset_0_alias:
	.zero		0
	.zero		64


//--------------------- .nv.constant0.cy_kernel   --------------------------
	.section	.nv.constant0.cy_kernel,"a",@progbits
	.sectionflags	@""
	.align	4
.nv.constant0.cy_kernel:
	.zero		916


//--------------------- SYMBOLS --------------------------

	.type		.nv.reservedSmem.offset0,@object
	.size		.nv.reservedSmem.offset0,0x4
